//
// Generated by NVIDIA NVVM Compiler
//
// Compiler Build ID: CL-36424714
// Cuda compilation tools, release 13.0, V13.0.88
// Based on NVVM 20.0.0
//

.version 9.0
.target sm_100
.address_size 64

	// .globl	_Z12kernel_no_lbPfS_i
.global .align 4 .f32 gmem_sink;
.extern .shared .align 16 .b8 staging[];

.visible .entry _Z12kernel_no_lbPfS_i(
	.param .u64 .ptr .align 1 _Z12kernel_no_lbPfS_i_param_0,
	.param .u64 .ptr .align 1 _Z12kernel_no_lbPfS_i_param_1,
	.param .u32 _Z12kernel_no_lbPfS_i_param_2
)
{
	.reg .pred 	%p<6>;
	.reg .b32 	%r<34>;
	.reg .b32 	%f<212>;
	.reg .b64 	%rd<9>;

	ld.param.u64 	%rd1, [_Z12kernel_no_lbPfS_i_param_0];
	ld.param.u64 	%rd2, [_Z12kernel_no_lbPfS_i_param_1];
	ld.param.u32 	%r12, [_Z12kernel_no_lbPfS_i_param_2];
	mov.u32 	%r13, %ctaid.x;
	mov.u32 	%r14, %ntid.x;
	mov.u32 	%r1, %tid.x;
	mad.lo.s32 	%r2, %r13, %r14, %r1;
	setp.ge.s32 	%p1, %r2, %r12;
	@%p1 bra 	$L__BB0_10;
	cvta.to.global.u64 	%rd3, %rd1;
	mul.wide.s32 	%rd4, %r2, 4;
	add.s64 	%rd5, %rd3, %rd4;
	ld.global.f32 	%f205, [%rd5];
	shl.b32 	%r16, %r1, 2;
	mov.u32 	%r17, staging;
	add.s32 	%r3, %r17, %r16;
	mov.b32 	%r30, 0;
$L__BB0_2:
	st.shared.f32 	[%r3], %f205;
	bar.sync 	0;
	ld.shared.f32 	%f18, [%r3];
	fma.rn.f32 	%f209, %f18, 0f3F7FEC57, 0fBD4CCCCD;
	fma.rn.f32 	%f208, %f18, 0f3F800347, 0f3DCCCCCD;
	mov.b32 	%r31, 4;
$L__BB0_3:
	.pragma "nounroll";
	mul.f32 	%f19, %f209, %f208;
	add.s32 	%r19, %r31, -3;
	cvt.rn.f32.u32 	%f20, %r19;
	mul.f32 	%f21, %f20, 0f358637BD;
	fma.rn.f32 	%f22, %f19, 0f3983126F, %f21;
	abs.f32 	%f23, %f208;
	abs.f32 	%f24, %f209;
	add.f32 	%f25, %f24, %f23;
	add.f32 	%f26, %f25, %f22;
	add.f32 	%f27, %f26, 0f358637BD;
	rsqrt.approx.f32 	%f28, %f27;
	fma.rn.f32 	%f29, %f28, 0f3951B717, %f22;
	fma.rn.f32 	%f30, %f208, 0f3F8000FC, %f29;
	mul.f32 	%f31, %f28, 0fB91D4952;
	mul.f32 	%f32, %f22, 0f3F000000;
	sub.f32 	%f33, %f31, %f32;
	fma.rn.f32 	%f34, %f209, 0f3F7FFA1A, %f33;
	mul.f32 	%f35, %f34, %f30;
	add.s32 	%r20, %r31, -2;
	cvt.rn.f32.u32 	%f36, %r20;
	mul.f32 	%f37, %f36, 0f358637BD;
	fma.rn.f32 	%f38, %f35, 0f3983126F, %f37;
	abs.f32 	%f39, %f30;
	abs.f32 	%f40, %f34;
	add.f32 	%f41, %f40, %f39;
	add.f32 	%f42, %f41, %f38;
	add.f32 	%f43, %f42, 0f358637BD;
	rsqrt.approx.f32 	%f44, %f43;
	fma.rn.f32 	%f45, %f44, 0f3951B717, %f38;
	fma.rn.f32 	%f46, %f30, 0f3F8000FC, %f45;
	mul.f32 	%f47, %f44, 0fB91D4952;
	mul.f32 	%f48, %f38, 0f3F000000;
	sub.f32 	%f49, %f47, %f48;
	fma.rn.f32 	%f50, %f34, 0f3F7FFA1A, %f49;
	mul.f32 	%f51, %f50, %f46;
	add.s32 	%r21, %r31, -1;
	cvt.rn.f32.u32 	%f52, %r21;
	mul.f32 	%f53, %f52, 0f358637BD;
	fma.rn.f32 	%f54, %f51, 0f3983126F, %f53;
	abs.f32 	%f55, %f46;
	abs.f32 	%f56, %f50;
	add.f32 	%f57, %f56, %f55;
	add.f32 	%f58, %f57, %f54;
	add.f32 	%f59, %f58, 0f358637BD;
	rsqrt.approx.f32 	%f60, %f59;
	fma.rn.f32 	%f61, %f60, 0f3951B717, %f54;
	fma.rn.f32 	%f62, %f46, 0f3F8000FC, %f61;
	mul.f32 	%f63, %f60, 0fB91D4952;
	mul.f32 	%f64, %f54, 0f3F000000;
	sub.f32 	%f65, %f63, %f64;
	fma.rn.f32 	%f66, %f50, 0f3F7FFA1A, %f65;
	mul.f32 	%f67, %f66, %f62;
	cvt.rn.f32.u32 	%f68, %r31;
	mul.f32 	%f69, %f68, 0f358637BD;
	fma.rn.f32 	%f70, %f67, 0f3983126F, %f69;
	abs.f32 	%f71, %f62;
	abs.f32 	%f72, %f66;
	add.f32 	%f73, %f72, %f71;
	add.f32 	%f74, %f73, %f70;
	add.f32 	%f75, %f74, 0f358637BD;
	rsqrt.approx.f32 	%f76, %f75;
	fma.rn.f32 	%f77, %f76, 0f3951B717, %f70;
	fma.rn.f32 	%f208, %f62, 0f3F8000FC, %f77;
	mul.f32 	%f78, %f76, 0fB91D4952;
	mul.f32 	%f79, %f70, 0f3F000000;
	sub.f32 	%f80, %f78, %f79;
	fma.rn.f32 	%f209, %f66, 0f3F7FFA1A, %f80;
	add.s32 	%r31, %r31, 4;
	setp.ne.s32 	%p2, %r31, 100;
	@%p2 bra 	$L__BB0_3;
	mov.b32 	%r32, 0;
$L__BB0_5:
	.pragma "nounroll";
	mul.f32 	%f81, %f209, %f208;
	add.s32 	%r23, %r32, 2;
	cvt.rn.f32.u32 	%f82, %r23;
	mul.f32 	%f83, %f82, 0f358637BD;
	fma.rn.f32 	%f84, %f81, 0f3983126F, %f83;
	abs.f32 	%f85, %f208;
	abs.f32 	%f86, %f209;
	add.f32 	%f87, %f86, %f85;
	add.f32 	%f88, %f87, %f84;
	add.f32 	%f89, %f88, 0f358637BD;
	rsqrt.approx.f32 	%f90, %f89;
	fma.rn.f32 	%f91, %f90, 0f3951B717, %f84;
	fma.rn.f32 	%f92, %f208, 0f3F8000FC, %f91;
	mul.f32 	%f93, %f90, 0fB91D4952;
	mul.f32 	%f94, %f84, 0f3F000000;
	sub.f32 	%f95, %f93, %f94;
	fma.rn.f32 	%f96, %f209, 0f3F7FFA1A, %f95;
	mul.f32 	%f97, %f96, %f92;
	add.s32 	%r24, %r32, 3;
	cvt.rn.f32.u32 	%f98, %r24;
	mul.f32 	%f99, %f98, 0f358637BD;
	fma.rn.f32 	%f100, %f97, 0f3983126F, %f99;
	abs.f32 	%f101, %f92;
	abs.f32 	%f102, %f96;
	add.f32 	%f103, %f102, %f101;
	add.f32 	%f104, %f103, %f100;
	add.f32 	%f105, %f104, 0f358637BD;
	rsqrt.approx.f32 	%f106, %f105;
	fma.rn.f32 	%f107, %f106, 0f3951B717, %f100;
	fma.rn.f32 	%f108, %f92, 0f3F8000FC, %f107;
	mul.f32 	%f109, %f106, 0fB91D4952;
	mul.f32 	%f110, %f100, 0f3F000000;
	sub.f32 	%f111, %f109, %f110;
	fma.rn.f32 	%f112, %f96, 0f3F7FFA1A, %f111;
	mul.f32 	%f113, %f112, %f108;
	add.s32 	%r8, %r32, 4;
	cvt.rn.f32.u32 	%f114, %r8;
	mul.f32 	%f115, %f114, 0f358637BD;
	fma.rn.f32 	%f116, %f113, 0f3983126F, %f115;
	abs.f32 	%f117, %f108;
	abs.f32 	%f118, %f112;
	add.f32 	%f119, %f118, %f117;
	add.f32 	%f120, %f119, %f116;
	add.f32 	%f121, %f120, 0f358637BD;
	rsqrt.approx.f32 	%f122, %f121;
	fma.rn.f32 	%f123, %f122, 0f3951B717, %f116;
	fma.rn.f32 	%f124, %f108, 0f3F8000FC, %f123;
	mul.f32 	%f125, %f122, 0fB91D4952;
	mul.f32 	%f126, %f116, 0f3F000000;
	sub.f32 	%f127, %f125, %f126;
	fma.rn.f32 	%f128, %f112, 0f3F7FFA1A, %f127;
	mul.f32 	%f129, %f128, %f124;
	add.s32 	%r25, %r32, 5;
	cvt.rn.f32.u32 	%f130, %r25;
	mul.f32 	%f131, %f130, 0f358637BD;
	fma.rn.f32 	%f132, %f129, 0f3983126F, %f131;
	abs.f32 	%f133, %f124;
	abs.f32 	%f134, %f128;
	add.f32 	%f135, %f134, %f133;
	add.f32 	%f136, %f135, %f132;
	add.f32 	%f137, %f136, 0f358637BD;
	rsqrt.approx.f32 	%f138, %f137;
	fma.rn.f32 	%f139, %f138, 0f3951B717, %f132;
	fma.rn.f32 	%f208, %f124, 0f3F8000FC, %f139;
	mul.f32 	%f140, %f138, 0fB91D4952;
	mul.f32 	%f141, %f132, 0f3F000000;
	sub.f32 	%f142, %f140, %f141;
	fma.rn.f32 	%f209, %f128, 0f3F7FFA1A, %f142;
	setp.ne.s32 	%p3, %r8, 96;
	mov.u32 	%r32, %r8;
	@%p3 bra 	$L__BB0_5;
	mov.b32 	%r33, 0;
$L__BB0_7:
	.pragma "nounroll";
	mul.f32 	%f143, %f209, %f208;
	add.s32 	%r27, %r33, 3;
	cvt.rn.f32.u32 	%f144, %r27;
	mul.f32 	%f145, %f144, 0f358637BD;
	fma.rn.f32 	%f146, %f143, 0f3983126F, %f145;
	abs.f32 	%f147, %f208;
	abs.f32 	%f148, %f209;
	add.f32 	%f149, %f148, %f147;
	add.f32 	%f150, %f149, %f146;
	add.f32 	%f151, %f150, 0f358637BD;
	rsqrt.approx.f32 	%f152, %f151;
	fma.rn.f32 	%f153, %f152, 0f3951B717, %f146;
	fma.rn.f32 	%f154, %f208, 0f3F8000FC, %f153;
	mul.f32 	%f155, %f152, 0fB91D4952;
	mul.f32 	%f156, %f146, 0f3F000000;
	sub.f32 	%f157, %f155, %f156;
	fma.rn.f32 	%f158, %f209, 0f3F7FFA1A, %f157;
	mul.f32 	%f159, %f158, %f154;
	add.s32 	%r10, %r33, 4;
	cvt.rn.f32.u32 	%f160, %r10;
	mul.f32 	%f161, %f160, 0f358637BD;
	fma.rn.f32 	%f162, %f159, 0f3983126F, %f161;
	abs.f32 	%f163, %f154;
	abs.f32 	%f164, %f158;
	add.f32 	%f165, %f164, %f163;
	add.f32 	%f166, %f165, %f162;
	add.f32 	%f167, %f166, 0f358637BD;
	rsqrt.approx.f32 	%f168, %f167;
	fma.rn.f32 	%f169, %f168, 0f3951B717, %f162;
	fma.rn.f32 	%f170, %f154, 0f3F8000FC, %f169;
	mul.f32 	%f171, %f168, 0fB91D4952;
	mul.f32 	%f172, %f162, 0f3F000000;
	sub.f32 	%f173, %f171, %f172;
	fma.rn.f32 	%f174, %f158, 0f3F7FFA1A, %f173;
	mul.f32 	%f175, %f174, %f170;
	add.s32 	%r28, %r33, 5;
	cvt.rn.f32.u32 	%f176, %r28;
	mul.f32 	%f177, %f176, 0f358637BD;
	fma.rn.f32 	%f178, %f175, 0f3983126F, %f177;
	abs.f32 	%f179, %f170;
	abs.f32 	%f180, %f174;
	add.f32 	%f181, %f180, %f179;
	add.f32 	%f182, %f181, %f178;
	add.f32 	%f183, %f182, 0f358637BD;
	rsqrt.approx.f32 	%f184, %f183;
	fma.rn.f32 	%f185, %f184, 0f3951B717, %f178;
	fma.rn.f32 	%f186, %f170, 0f3F8000FC, %f185;
	mul.f32 	%f187, %f184, 0fB91D4952;
	mul.f32 	%f188, %f178, 0f3F000000;
	sub.f32 	%f189, %f187, %f188;
	fma.rn.f32 	%f190, %f174, 0f3F7FFA1A, %f189;
	mul.f32 	%f191, %f190, %f186;
	add.s32 	%r29, %r33, 6;
	cvt.rn.f32.u32 	%f192, %r29;
	mul.f32 	%f193, %f192, 0f358637BD;
	fma.rn.f32 	%f194, %f191, 0f3983126F, %f193;
	abs.f32 	%f195, %f186;
	abs.f32 	%f196, %f190;
	add.f32 	%f197, %f196, %f195;
	add.f32 	%f198, %f197, %f194;
	add.f32 	%f199, %f198, 0f358637BD;
	rsqrt.approx.f32 	%f200, %f199;
	fma.rn.f32 	%f201, %f200, 0f3951B717, %f194;
	fma.rn.f32 	%f208, %f186, 0f3F8000FC, %f201;
	mul.f32 	%f202, %f200, 0fB91D4952;
	mul.f32 	%f203, %f194, 0f3F000000;
	sub.f32 	%f204, %f202, %f203;
	fma.rn.f32 	%f209, %f190, 0f3F7FFA1A, %f204;
	setp.ne.s32 	%p4, %r10, 96;
	mov.u32 	%r33, %r10;
	@%p4 bra 	$L__BB0_7;
	add.f32 	%f205, %f209, %f208;
	bar.sync 	0;
	add.s32 	%r30, %r30, 1;
	setp.ne.s32 	%p5, %r30, 8;
	@%p5 bra 	$L__BB0_2;
	cvta.to.global.u64 	%rd6, %rd2;
	add.s64 	%rd8, %rd6, %rd4;
	st.global.f32 	[%rd8], %f205;
	st.global.f32 	[gmem_sink], %f205;
$L__BB0_10:
	ret;

}


// ===== COMPILED SASS (sm_100) =====

	.target	sm_100

	.elftype	@"ET_EXEC"


//--------------------- .note.nv.tkinfo           --------------------------
	.section	.note.nv.tkinfo,"",@"SHT_NOTE"
	.sectionflags	@"SHF_NOTE_NV_TKINFO"
	.tkinfo
        /*0018*/ 	.word	0x00000002
        /*0030*/ 	.string	""
        /*0030*/ 	.string	"ptxas"
        /*0030*/ 	.string	"Cuda compilation tools, release 13.0, V13.0.88"
        /*0030*/ 	.string	"Build cuda_13.0.r13.0/compiler.36424714_0"
        /*0030*/ 	.string	"-arch sm_100 -m 64 "



//--------------------- .note.nv.cuinfo           --------------------------
	.section	.note.nv.cuinfo,"",@"SHT_NOTE"
	.sectionflags	@"SHF_NOTE_NV_CUINFO"
        /*0018*/ 	.short	0x0002
        /*001a*/ 	.short	0x0064
        /*001c*/ 	.short	0x0082
	.zero		2


//--------------------- .nv.info                  --------------------------
	.section	.nv.info,"",@"SHT_CUDA_INFO"
	.align	4


	//----- nvinfo : EIATTR_REGCOUNT
	.align		4
        /*0000*/ 	.byte	0x04, 0x2f
        /*0002*/ 	.short	(.L_2 - .L_1)
	.align		4
.L_1:
        /*0004*/ 	.word	index@(_Z12kernel_no_lbPfS_i)
        /*0008*/ 	.word	0x0000000d


	//----- nvinfo : EIATTR_FRAME_SIZE
	.align		4
.L_2:
        /*000c*/ 	.byte	0x04, 0x11
        /*000e*/ 	.short	(.L_4 - .L_3)
	.align		4
.L_3:
        /*0010*/ 	.word	index@(_Z12kernel_no_lbPfS_i)
        /*0014*/ 	.word	0x00000000


	//----- nvinfo : EIATTR_MIN_STACK_SIZE
	.align		4
.L_4:
        /*0018*/ 	.byte	0x04, 0x12
        /*001a*/ 	.short	(.L_6 - .L_5)
	.align		4
.L_5:
        /*001c*/ 	.word	index@(_Z12kernel_no_lbPfS_i)
        /*0020*/ 	.word	0x00000000
.L_6:


//--------------------- .nv.compat                --------------------------
	.section	.nv.compat,"",@"SHT_CUDA_COMPAT_INFO"
	.align	4
        /*0000*/ 	.byte	0x02, 0x09, 0x00, 0x00, 0x02, 0x02, 0x01, 0x00, 0x02, 0x05, 0x05, 0x00, 0x03, 0x07, 0x01, 0x01
        /*0010*/ 	.byte	0x02, 0x03, 0x00, 0x00, 0x02, 0x06, 0x01, 0x00, 0x04, 0x0b, 0x08, 0x00, 0x01, 0x00, 0x00, 0x00
        /*0020*/ 	.byte	0x00, 0x00, 0x00, 0x00


//--------------------- .nv.info._Z12kernel_no_lbPfS_i --------------------------
	.section	.nv.info._Z12kernel_no_lbPfS_i,"",@"SHT_CUDA_INFO"
	.sectionflags	@""
	.align	4


	//----- nvinfo : EIATTR_CUDA_API_VERSION
	.align		4
        /*0000*/ 	.byte	0x04, 0x37
        /*0002*/ 	.short	(.L_8 - .L_7)
.L_7:
        /*0004*/ 	.word	0x00000082


	//----- nvinfo : EIATTR_KPARAM_INFO
	.align		4
.L_8:
        /*0008*/ 	.byte	0x04, 0x17
        /*000a*/ 	.short	(.L_10 - .L_9)
.L_9:
        /*000c*/ 	.word	0x00000000
        /*0010*/ 	.short	0x0002
        /*0012*/ 	.short	0x0010
        /*0014*/ 	.byte	0x00, 0xf0, 0x11, 0x00


	//----- nvinfo : EIATTR_KPARAM_INFO
	.align		4
.L_10:
        /*0018*/ 	.byte	0x04, 0x17
        /*001a*/ 	.short	(.L_12 - .L_11)
.L_11:
        /*001c*/ 	.word	0x00000000
        /*0020*/ 	.short	0x0001
        /*0022*/ 	.short	0x0008
        /*0024*/ 	.byte	0x00, 0xf5, 0x21, 0x00


	//----- nvinfo : EIATTR_KPARAM_INFO
	.align		4
.L_12:
        /*0028*/ 	.byte	0x04, 0x17
        /*002a*/ 	.short	(.L_14 - .L_13)
.L_13:
        /*002c*/ 	.word	0x00000000
        /*0030*/ 	.short	0x0000
        /*0032*/ 	.short	0x0000
        /*0034*/ 	.byte	0x00, 0xf5, 0x21, 0x00


	//----- nvinfo : EIATTR_SPARSE_MMA_MASK
	.align		4
.L_14:
        /*0038*/ 	.byte	0x03, 0x50
        /*003a*/ 	.short	0x0000


	//----- nvinfo : EIATTR_MAXREG_COUNT
	.align		4
        /*003c*/ 	.byte	0x03, 0x1b
        /*003e*/ 	.short	0x00ff


	//----- nvinfo : EIATTR_NUM_BARRIERS
	.align		4
        /*0040*/ 	.byte	0x02, 0x4c
        /*0042*/ 	.byte	0x01
	.zero		1


	//----- nvinfo : EIATTR_MERCURY_ISA_VERSION
	.align		4
        /*0044*/ 	.byte	0x03, 0x5f
        /*0046*/ 	.short	0x0101


	//----- nvinfo : EIATTR_VRC_CTA_INIT_COUNT
	.align		4
        /*0048*/ 	.byte	0x02, 0x4a
	.zero		1
	.zero		1


	//----- nvinfo : EIATTR_EXIT_INSTR_OFFSETS
	.align		4
        /*004c*/ 	.byte	0x04, 0x1c
        /*004e*/ 	.short	(.L_16 - .L_15)


	//   ....[0]....
.L_15:
        /*0050*/ 	.word	0x00000070


	//   ....[1]....
        /*0054*/ 	.word	0x00000f90


	//----- nvinfo : EIATTR_CBANK_PARAM_SIZE
	.align		4
.L_16:
        /*0058*/ 	.byte	0x03, 0x19
        /*005a*/ 	.short	0x0014


	//----- nvinfo : EIATTR_PARAM_CBANK
	.align		4
        /*005c*/ 	.byte	0x04, 0x0a
        /*005e*/ 	.short	(.L_18 - .L_17)
	.align		4
.L_17:
        /*0060*/ 	.word	index@(.nv.constant0._Z12kernel_no_lbPfS_i)
        /*0064*/ 	.short	0x0380
        /*0066*/ 	.short	0x0014


	//----- nvinfo : EIATTR_SW_WAR
	.align		4
.L_18:
        /*0068*/ 	.byte	0x04, 0x36
        /*006a*/ 	.short	(.L_20 - .L_19)
.L_19:
        /*006c*/ 	.word	0x00000008
.L_20:


//--------------------- .nv.callgraph             --------------------------
	.section	.nv.callgraph,"",@"SHT_CUDA_CALLGRAPH"
	.align	4
	.sectionentsize	8
	.align		4
        /*0000*/ 	.word	0x00000000
	.align		4
        /*0004*/ 	.word	0xffffffff
	.align		4
        /*0008*/ 	.word	0x00000000
	.align		4
        /*000c*/ 	.word	0xfffffffe
	.align		4
        /*0010*/ 	.word	0x00000000
	.align		4
        /*0014*/ 	.word	0xfffffffd
	.align		4
        /*0018*/ 	.word	0x00000000
	.align		4
        /*001c*/ 	.word	0xfffffffc


//--------------------- .nv.constant4             --------------------------
	.section	.nv.constant4,"a",@progbits
	.align	8
	.align		8
.nv.constant4:
        /*0000*/ 	.dword	gmem_sink


//--------------------- .text._Z12kernel_no_lbPfS_i --------------------------
	.section	.text._Z12kernel_no_lbPfS_i,"ax",@progbits
	.align	128
        .global         _Z12kernel_no_lbPfS_i
        .type           _Z12kernel_no_lbPfS_i,@function
        .size           _Z12kernel_no_lbPfS_i,(.L_x_5 - _Z12kernel_no_lbPfS_i)
        .other          _Z12kernel_no_lbPfS_i,@"STO_CUDA_ENTRY STV_DEFAULT"
_Z12kernel_no_lbPfS_i:
.text._Z12kernel_no_lbPfS_i:
[----:B------:R-:W-:Y:S01]  /*0000*/  LDC R1, c[0x0][0x37c] ;  /* 0x0000df00ff017b82 */ /* 0x000fe20000000800 */
[----:B------:R-:W0:Y:S07]  /*0010*/  S2R R3, SR_TID.X ;  /* 0x0000000000037919 */ /* 0x000e2e0000002100 */
[----:B------:R-:W0:Y:S01]  /*0020*/  S2UR UR4, SR_CTAID.X ;  /* 0x00000000000479c3 */ /* 0x000e220000002500 */
[----:B------:R-:W1:Y:S07]  /*0030*/  LDCU UR5, c[0x0][0x390] ;  /* 0x00007200ff0577ac */ /* 0x000e6e0008000800 */
[----:B------:R-:W0:Y:S02]  /*0040*/  LDC R0, c[0x0][0x360] ;  /* 0x0000d800ff007b82 */ /* 0x000e240000000800 */
[----:B0-----:R-:W-:-:S05]  /*0050*/  IMAD R0, R0, UR4, R3 ;  /* 0x0000000400007c24 */ /* 0x001fca000f8e0203 */
[----:B-1----:R-:W-:-:S13]  /*0060*/  ISETP.GE.AND P0, PT, R0, UR5, PT ;  /* 0x0000000500007c0c */ /* 0x002fda000bf06270 */
[----:B------:R-:W-:Y:S05]  /*0070*/  @P0 EXIT ;  /* 0x000000000000094d */ /* 0x000fea0003800000 */
[----:B------:R-:W0:Y:S01]  /*0080*/  LDC.64 R4, c[0x0][0x380] ;  /* 0x0000e000ff047b82 */ /* 0x000e220000000a00 */
[----:B------:R-:W1:Y:S01]  /*0090*/  LDCU.64 UR8, c[0x0][0x358] ;  /* 0x00006b00ff0877ac */ /* 0x000e620008000a00 */
[----:B0-----:R-:W-:-:S05]  /*00a0*/  IMAD.WIDE R4, R0, 0x4, R4 ;  /* 0x0000000400047825 */ /* 0x001fca00078e0204 */
[----:B-1----:R0:W5:Y:S01]  /*00b0*/  LDG.E R7, desc[UR8][R4.64] ;  /* 0x0000000804077981 */ /* 0x002162000c1e1900 */
[----:B------:R-:W1:Y:S01]  /*00c0*/  S2UR UR5, SR_CgaCtaId ;  /* 0x00000000000579c3 */ /* 0x000e620000008800 */
[----:B------:R-:W-:Y:S02]  /*00d0*/  UMOV UR4, 0x400 ;  /* 0x0000040000047882 */ /* 0x000fe40000000000 */
[----:B-1----:R-:W-:-:S06]  /*00e0*/  ULEA UR4, UR5, UR4, 0x18 ;  /* 0x0000000405047291 */ /* 0x002fcc000f8ec0ff */
[----:B------:R-:W-:Y:S01]  /*00f0*/  LEA R2, R3, UR4, 0x2 ;  /* 0x0000000403027c11 */ /* 0x000fe2000f8e10ff */
[----:B0-----:R-:W-:-:S06]  /*0100*/  UMOV UR4, URZ ;  /* 0x000000ff00047c82 */ /* 0x001fcc0008000000 */
.L_x_3:
[----:B-----5:R-:W-:Y:S01]  /*0110*/  STS [R2], R7 ;  /* 0x0000000702007388 */ /* 0x020fe20000000800 */
[----:B------:R-:W-:Y:S01]  /*0120*/  HFMA2 R4, -RZ, RZ, 1.8740234375, -4444 ;  /* 0x3f7fec57ff047431 */ /* 0x000fe200000001ff */
[----:B------:R-:W-:Y:S01]  /*0130*/  MOV R6, 0x3f800347 ;  /* 0x3f80034700067802 */ /* 0x000fe20000000f00 */
[----:B------:R-:W-:Y:S01]  /*0140*/  UIADD3 UR4, UPT, UPT, UR4, 0x1, URZ ;  /* 0x0000000104047890 */ /* 0x000fe2000fffe0ff */
[----:B------:R-:W-:Y:S03]  /*0150*/  BAR.SYNC.DEFER_BLOCKING 0x0 ;  /* 0x0000000000007b1d */ /* 0x000fe60000010000 */
[----:B------:R-:W-:-:S03]  /*0160*/  UISETP.NE.AND UP0, UPT, UR4, 0x8, UPT ;  /* 0x000000080400788c */ /* 0x000fc6000bf05270 */
[----:B------:R-:W-:Y:S01]  /*0170*/  UMOV UR5, 0x4 ;  /* 0x0000000400057882 */ /* 0x000fe20000000000 */
[----:B------:R-:W0:Y:S02]  /*0180*/  LDS R3, [R2] ;  /* 0x0000000002037984 */ /* 0x000e240000000800 */
[C---:B0-----:R-:W-:Y:S01]  /*0190*/  FFMA R4, R3.reuse, R4, -0.050000000745058059692 ;  /* 0xbd4ccccd03047423 */ /* 0x041fe20000000004 */
[----:B------:R-:W-:-:S07]  /*01a0*/  FFMA R3, R3, R6, 0.10000000149011611938 ;  /* 0x3dcccccd03037423 */ /* 0x000fce0000000006 */
.L_x_0:
[----:B------:R-:W-:Y:S01]  /*01b0*/  UIADD3 UR6, UPT, UPT, UR5, -0x3, URZ ;  /* 0xfffffffd05067890 */ /* 0x000fe2000fffe0ff */
[C---:B------:R-:W-:Y:S01]  /*01c0*/  FMUL R5, R3.reuse, R4 ;  /* 0x0000000403057220 */ /* 0x040fe20000400000 */
[----:B------:R-:W-:-:S04]  /*01d0*/  FADD R8, |R3|, |R4| ;  /* 0x4000000403087221 */ /* 0x000fc80000000200 */
[----:B------:R-:W-:Y:S01]  /*01e0*/  I2FP.F32.U32 R6, UR6 ;  /* 0x0000000600067c45 */ /* 0x000fe20008201000 */
[----:B------:R-:W-:-:S04]  /*01f0*/  UIADD3 UR6, UPT, UPT, UR5, -0x2, URZ ;  /* 0xfffffffe05067890 */ /* 0x000fc8000fffe0ff */
[----:B------:R-:W-:-:S04]  /*0200*/  FMUL R6, R6, 9.9999999747524270788e-07 ;  /* 0x358637bd06067820 */ /* 0x000fc80000400000 */
[----:B------:R-:W-:-:S04]  /*0210*/  FFMA R5, R5, 0.00025000001187436282635, R6 ;  /* 0x3983126f05057823 */ /* 0x000fc80000000006 */
[C---:B------:R-:W-:Y:S01]  /*0220*/  FADD R8, R5.reuse, R8 ;  /* 0x0000000805087221 */ /* 0x040fe20000000000 */
[----:B------:R-:W-:-:S03]  /*0230*/  FMUL R7, R5, 0.5 ;  /* 0x3f00000005077820 */ /* 0x000fc60000400000 */
[----:B------:R-:W-:-:S05]  /*0240*/  FADD R8, R8, 9.9999999747524270788e-07 ;  /* 0x358637bd08087421 */ /* 0x000fca0000000000 */
[----:B------:R-:W-:-:S13]  /*0250*/  FSETP.GEU.AND P0, PT, |R8|, 1.175494350822287508e-38, PT ;  /* 0x008000000800780b */ /* 0x000fda0003f0e200 */
[----:B------:R-:W-:-:S04]  /*0260*/  @!P0 FMUL R8, R8, 16777216 ;  /* 0x4b80000008088820 */ /* 0x000fc80000400000 */
[----:B------:R-:W0:Y:S02]  /*0270*/  MUFU.RSQ R6, R8 ;  /* 0x0000000800067308 */ /* 0x000e240000001400 */
[----:B0-----:R-:W-:-:S04]  /*0280*/  @!P0 FMUL R6, R6, 4096 ;  /* 0x4580000006068820 */ /* 0x001fc80000400000 */
[C---:B------:R-:W-:Y:S01]  /*0290*/  FFMA R10, R6.reuse, 0.00019999999494757503271, R5 ;  /* 0x3951b717060a7823 */ /* 0x040fe20000000005 */
[----:B------:R-:W-:Y:S01]  /*02a0*/  FFMA R7, R6, -0.00015000000712461769581, -R7 ;  /* 0xb91d495206077823 */ /* 0x000fe20000000807 */
[----:B------:R-:W-:Y:S01]  /*02b0*/  I2FP.F32.U32 R5, UR6 ;  /* 0x0000000600057c45 */ /* 0x000fe20008201000 */
[----:B------:R-:W-:Y:S01]  /*02c0*/  UIADD3 UR6, UPT, UPT, UR5, -0x1, URZ ;  /* 0xffffffff05067890 */ /* 0x000fe2000fffe0ff */
[----:B------:R-:W-:Y:S01]  /*02d0*/  FFMA R10, R3, 1.0000300407409667969, R10 ;  /* 0x3f8000fc030a7823 */ /* 0x000fe2000000000a */
[----:B------:R-:W-:Y:S02]  /*02e0*/  FFMA R7, R4, 0.99990999698638916016, R7 ;  /* 0x3f7ffa1a04077823 */ /* 0x000fe40000000007 */
[----:B------:R-:W-:Y:S02]  /*02f0*/  FMUL R4, R5, 9.9999999747524270788e-07 ;  /* 0x358637bd05047820 */ /* 0x000fe40000400000 */
[C---:B------:R-:W-:Y:S01]  /*0300*/  FMUL R3, R10.reuse, R7 ;  /* 0x000000070a037220 */ /* 0x040fe20000400000 */
[----:B------:R-:W-:-:S03]  /*0310*/  FADD R6, |R10|, |R7| ;  /* 0x400000070a067221 */ /* 0x000fc60000000200 */
        /* <DEDUP_REMOVED lines=10> */
[----:B------:R-:W-:Y:S02]  /*03c0*/  I2FP.F32.U32 R5, UR6 ;  /* 0x0000000600057c45 */ /* 0x000fe40008201000 */
        /* <DEDUP_REMOVED lines=16> */
[----:B------:R-:W-:Y:S01]  /*04d0*/  UIADD3 UR5, UPT, UPT, UR5, 0x4, URZ ;  /* 0x0000000405057890 */ /* 0x000fe2000fffe0ff */
[----:B------:R-:W-:Y:S01]  /*04e0*/  FFMA R3, R3, 1.0000300407409667969, R10 ;  /* 0x3f8000fc03037823 */ /* 0x000fe2000000000a */
[----:B------:R-:W-:Y:S02]  /*04f0*/  FFMA R4, R4, 0.99990999698638916016, R7 ;  /* 0x3f7ffa1a04047823 */ /* 0x000fe40000000007 */
[----:B------:R-:W-:Y:S01]  /*0500*/  FMUL R8, R5, 9.9999999747524270788e-07 ;  /* 0x358637bd05087820 */ /* 0x000fe20000400000 */
[----:B------:R-:W-:Y:S01]  /*0510*/  UISETP.NE.AND UP1, UPT, UR5, 0x64, UPT ;  /* 0x000000640500788c */ /* 0x000fe2000bf25270 */
        /* <DEDUP_REMOVED lines=11> */
[----:B------:R-:W-:-:S03]  /*05d0*/  FFMA R7, R6, -0.00015000000712461769581, -R7 ;  /* 0xb91d495206077823 */ /* 0x000fc60000000807 */
[----:B------:R-:W-:Y:S01]  /*05e0*/  FFMA R3, R3, 1.0000300407409667969, R8 ;  /* 0x3f8000fc03037823 */ /* 0x000fe20000000008 */
[----:B------:R-:W-:Y:S01]  /*05f0*/  FFMA R4, R4, 0.99990999698638916016, R7 ;  /* 0x3f7ffa1a04047823 */ /* 0x000fe20000000007 */
[----:B------:R-:W-:Y:S06]  /*0600*/  BRA.U UP1, `(.L_x_0) ;  /* 0xfffffff901e87547 */ /* 0x000fec000b83ffff */
[----:B------:R-:W-:-:S05]  /*0610*/  UMOV UR5, URZ ;  /* 0x000000ff00057c82 */ /* 0x000fca0008000000 */
.L_x_1:
[----:B------:R-:W-:Y:S01]  /*0620*/  UIADD3 UR6, UPT, UPT, UR5, 0x2, URZ ;  /* 0x0000000205067890 */ /* 0x000fe2000fffe0ff */
[C---:B------:R-:W-:Y:S01]  /*0630*/  FMUL R6, R3.reuse, R4 ;  /* 0x0000000403067220 */ /* 0x040fe20000400000 */
[----:B------:R-:W-:-:S04]  /*0640*/  FADD R8, |R3|, |R4| ;  /* 0x4000000403087221 */ /* 0x000fc80000000200 */
[----:B------:R-:W-:Y:S01]  /*0650*/  I2FP.F32.U32 R5, UR6 ;  /* 0x0000000600057c45 */ /* 0x000fe20008201000 */
[----:B------:R-:W-:-:S04]  /*0660*/  UIADD3 UR6, UPT, UPT, UR5, 0x3, URZ ;  /* 0x0000000305067890 */ /* 0x000fc8000fffe0ff */
[----:B------:R-:W-:-:S04]  /*0670*/  FMUL R5, R5, 9.9999999747524270788e-07 ;  /* 0x358637bd05057820 */ /* 0x000fc80000400000 */
[----:B------:R-:W-:-:S04]  /*0680*/  FFMA R5, R6, 0.00025000001187436282635, R5 ;  /* 0x3983126f06057823 */ /* 0x000fc80000000005 */
[----:B------:R-:W-:Y:S01]  /*0690*/  FADD R6, R8, R5 ;  /* 0x0000000508067221 */ /* 0x000fe20000000000 */
        /* <DEDUP_REMOVED lines=11> */
[----:B------:R-:W-:Y:S01]  /*0750*/  FFMA R7, R4, 0.99990999698638916016, R7 ;  /* 0x3f7ffa1a04077823 */ /* 0x000fe20000000007 */
[----:B------:R-:W-:Y:S01]  /*0760*/  UIADD3 UR5, UPT, UPT, UR5, 0x5, URZ ;  /* 0x0000000505057890 */ /* 0x000fe2000fffe0ff */
        /* <DEDUP_REMOVED lines=31> */
[----:B------:R-:W-:Y:S01]  /*0960*/  UMOV UR5, UR6 ;  /* 0x0000000600057c82 */ /* 0x000fe20008000000 */
        /* <DEDUP_REMOVED lines=19> */
.L_x_2:
[----:B------:R-:W-:Y:S01]  /*0aa0*/  UIADD3 UR6, UPT, UPT, UR5, 0x3, URZ ;  /* 0x0000000305067890 */ /* 0x000fe2000fffe0ff */
[C---:B------:R-:W-:Y:S01]  /*0ab0*/  FMUL R6, R3.reuse, R4 ;  /* 0x0000000403067220 */ /* 0x040fe20000400000 */
[----:B------:R-:W-:Y:S01]  /*0ac0*/  FADD R8, |R3|, |R4| ;  /* 0x4000000403087221 */ /* 0x000fe20000000200 */
[----:B------:R-:W-:-:S03]  /*0ad0*/  UIADD3 UR7, UPT, UPT, UR5, 0x5, URZ ;  /* 0x0000000505077890 */ /* 0x000fc6000fffe0ff */
[----:B------:R-:W-:Y:S01]  /*0ae0*/  I2FP.F32.U32 R5, UR6 ;  /* 0x0000000600057c45 */ /* 0x000fe20008201000 */
[----:B------:R-:W-:Y:S02]  /*0af0*/  UIADD3 UR6, UPT, UPT, UR5, 0x4, URZ ;  /* 0x0000000405067890 */ /* 0x000fe4000fffe0ff */
[----:B------:R-:W-:Y:S02]  /*0b00*/  UIADD3 UR5, UPT, UPT, UR5, 0x6, URZ ;  /* 0x0000000605057890 */ /* 0x000fe4000fffe0ff */
[----:B------:R-:W-:Y:S01]  /*0b10*/  FMUL R5, R5, 9.9999999747524270788e-07 ;  /* 0x358637bd05057820 */ /* 0x000fe20000400000 */
[----:B------:R-:W-:-:S03]  /*0b20*/  UISETP.NE.AND UP1, UPT, UR6, 0x60, UPT ;  /* 0x000000600600788c */ /* 0x000fc6000bf25270 */
        /* <DEDUP_REMOVED lines=62> */
[----:B------:R-:W-:Y:S01]  /*0f10*/  BAR.SYNC.DEFER_BLOCKING 0x0 ;  /* 0x0000000000007b1d */ /* 0x000fe20000010000 */
[----:B------:R-:W-:-:S05]  /*0f20*/  FADD R7, R4, R3 ;  /* 0x0000000304077221 */ /* 0x000fca0000000000 */
[----:B------:R-:W-:Y:S05]  /*0f30*/  BRA.U UP0, `(.L_x_3) ;  /* 0xfffffff100747547 */ /* 0x000fea000b83ffff */
[----:B------:R-:W0:Y:S08]  /*0f40*/  LDC.64 R2, c[0x0][0x388] ;  /* 0x0000e200ff027b82 */ /* 0x000e300000000a00 */
[----:B------:R-:W1:Y:S01]  /*0f50*/  LDC.64 R4, c[0x4][RZ] ;  /* 0x01000000ff047b82 */ /* 0x000e620000000a00 */
[----:B0-----:R-:W-:-:S05]  /*0f60*/  IMAD.WIDE R2, R0, 0x4, R2 ;  /* 0x0000000400027825 */ /* 0x001fca00078e0202 */
[----:B------:R-:W-:Y:S04]  /*0f70*/  STG.E desc[UR8][R2.64], R7 ;  /* 0x0000000702007986 */ /* 0x000fe8000c101908 */
[----:B-1----:R-:W-:Y:S01]  /*0f80*/  STG.E desc[UR8][R4.64], R7 ;  /* 0x0000000704007986 */ /* 0x002fe2000c101908 */
[----:B------:R-:W-:Y:S05]  /*0f90*/  EXIT ;  /* 0x000000000000794d */ /* 0x000fea0003800000 */
.L_x_4:
[----:B------:R-:W-:-:S00]  /*0fa0*/  BRA `(.L_x_4) ;  /* 0xfffffffc00fc7947 */ /* 0x000fc0000383ffff */
[----:B------:R-:W-:-:S00]  /*0fb0*/  NOP ;  /* 0x0000000000007918 */ /* 0x000fc00000000000 */
        /* <DEDUP_REMOVED lines=12> */
.L_x_5:


//--------------------- .nv.shared._Z12kernel_no_lbPfS_i --------------------------
	.section	.nv.shared._Z12kernel_no_lbPfS_i,"aw",@nobits
	.sectionflags	@""
	.align	16
	.zero		1024


//--------------------- .nv.shared.reserved.0     --------------------------
	.section	.nv.shared.reserved.0,"aw",@nobits
	.weak		__nv_reservedSMEM_offset_0_alias
	.size		__nv_reservedSMEM_offset_0_alias, 0, 64
	.other		__nv_reservedSMEM_offset_0_alias,@"STO_CUDA_RESERVED_SHARED STV_DEFAULT"
__nv_reservedSMEM_offset_0_alias:
	.zero		0
	.zero		64


//--------------------- .nv.global                --------------------------
	.section	.nv.global,"aw",@nobits
	.align	4
.nv.global:
	.type		gmem_sink,@object
	.size		gmem_sink,(.L_0 - gmem_sink)
gmem_sink:
	.zero		4
.L_0:


//--------------------- .nv.constant0._Z12kernel_no_lbPfS_i --------------------------
	.section	.nv.constant0._Z12kernel_no_lbPfS_i,"a",@progbits
	.sectionflags	@""
	.align	4
.nv.constant0._Z12kernel_no_lbPfS_i:
	.zero		916


//--------------------- SYMBOLS --------------------------

	.type		.nv.reservedSmem.offset0,@object
	.size		.nv.reservedSmem.offset0,0x4
	.type		.nv.reservedSmem.cap,@object
	.size		.nv.reservedSmem.cap,0x4
